//
// Generated by NVIDIA NVVM Compiler
//
// Compiler Build ID: CL-36424714
// Cuda compilation tools, release 13.0, V13.0.88
// Based on NVVM 20.0.0
//

.version 9.0
.target sm_100
.address_size 64

	// .globl	_Z12printNumbersPi
.extern .func  (.param .b32 func_retval0) vprintf
(
	.param .b64 vprintf_param_0,
	.param .b64 vprintf_param_1
)
;
.global .align 1 .b8 $str[4] = {37, 100, 10};

.visible .entry _Z12printNumbersPi(
	.param .u64 .ptr .align 1 _Z12printNumbersPi_param_0
)
{
	.local .align 8 .b8 	__local_depot0[8];
	.reg .b64 	%SP;
	.reg .b64 	%SPL;
	.reg .pred 	%p<2>;
	.reg .b32 	%r<8>;
	.reg .b64 	%rd<7>;

	mov.u64 	%SPL, __local_depot0;
	cvta.local.u64 	%SP, %SPL;
	ld.param.u64 	%rd1, [_Z12printNumbersPi_param_0];
	mov.u32 	%r2, %ctaid.x;
	mov.u32 	%r3, %ntid.x;
	mov.u32 	%r4, %tid.x;
	mad.lo.s32 	%r1, %r2, %r3, %r4;
	setp.gt.s32 	%p1, %r1, 99;
	@%p1 bra 	$L__BB0_2;
	add.u64 	%rd2, %SP, 0;
	add.u64 	%rd3, %SPL, 0;
	cvta.to.global.u64 	%rd4, %rd1;
	st.local.u32 	[%rd3], %r1;
	mov.u64 	%rd5, $str;
	cvta.global.u64 	%rd6, %rd5;
	{ // callseq 0, 0
	.param .b64 param0;
	st.param.b64 	[param0], %rd6;
	.param .b64 param1;
	st.param.b64 	[param1], %rd2;
	.param .b32 retval0;
	call.uni (retval0), 
	vprintf, 
	(
	param0, 
	param1
	);
	ld.param.b32 	%r5, [retval0];
	} // callseq 0
	atom.global.max.s32 	%r7, [%rd4], %r1;
$L__BB0_2:
	ret;

}
	// .globl	_Z12printSquaresPi
.visible .entry _Z12printSquaresPi(
	.param .u64 .ptr .align 1 _Z12printSquaresPi_param_0
)
{
	.local .align 8 .b8 	__local_depot1[8];
	.reg .b64 	%SP;
	.reg .b64 	%SPL;
	.reg .pred 	%p<2>;
	.reg .b32 	%r<10>;
	.reg .b64 	%rd<7>;

	mov.u64 	%SPL, __local_depot1;
	cvta.local.u64 	%SP, %SPL;
	ld.param.u64 	%rd1, [_Z12printSquaresPi_param_0];
	mov.u32 	%r2, %ctaid.x;
	mov.u32 	%r3, %ntid.x;
	mov.u32 	%r4, %tid.x;
	mad.lo.s32 	%r1, %r2, %r3, %r4;
	setp.gt.s32 	%p1, %r1, 99;
	@%p1 bra 	$L__BB1_2;
	add.u64 	%rd2, %SP, 0;
	add.u64 	%rd3, %SPL, 0;
	mul.lo.s32 	%r5, %r1, %r1;
	st.local.u32 	[%rd3], %r5;
	mov.u64 	%rd4, $str;
	cvta.global.u64 	%rd5, %rd4;
	{ // callseq 1, 0
	.param .b64 param0;
	st.param.b64 	[param0], %rd5;
	.param .b64 param1;
	st.param.b64 	[param1], %rd2;
	.param .b32 retval0;
	call.uni (retval0), 
	vprintf, 
	(
	param0, 
	param1
	);
	ld.param.b32 	%r6, [retval0];
	} // callseq 1
$L__BB1_2:
	cvta.to.global.u64 	%rd6, %rd1;
	mul.lo.s32 	%r8, %r1, %r1;
	atom.global.max.s32 	%r9, [%rd6], %r8;
	ret;

}


// ===== COMPILED SASS (sm_100) =====

	.target	sm_100

	.elftype	@"ET_EXEC"


//--------------------- .note.nv.tkinfo           --------------------------
	.section	.note.nv.tkinfo,"",@"SHT_NOTE"
	.sectionflags	@"SHF_NOTE_NV_TKINFO"
	.tkinfo
        /*0018*/ 	.word	0x00000002
        /*0030*/ 	.string	""
        /*0030*/ 	.string	"ptxas"
        /*0030*/ 	.string	"Cuda compilation tools, release 13.0, V13.0.88"
        /*0030*/ 	.string	"Build cuda_13.0.r13.0/compiler.36424714_0"
        /*0030*/ 	.string	"-arch sm_100 -m 64 "



//--------------------- .note.nv.cuinfo           --------------------------
	.section	.note.nv.cuinfo,"",@"SHT_NOTE"
	.sectionflags	@"SHF_NOTE_NV_CUINFO"
        /*0018*/ 	.short	0x0002
        /*001a*/ 	.short	0x0064
        /*001c*/ 	.short	0x0082
	.zero		2


//--------------------- .nv.info                  --------------------------
	.section	.nv.info,"",@"SHT_CUDA_INFO"
	.align	4


	//----- nvinfo : EIATTR_REGCOUNT
	.align		4
        /*0000*/ 	.byte	0x04, 0x2f
        /*0002*/ 	.short	(.L_2 - .L_1)
	.align		4
.L_1:
        /*0004*/ 	.word	index@(_Z12printNumbersPi)
        /*0008*/ 	.word	0x00000018


	//----- nvinfo : EIATTR_FRAME_SIZE
	.align		4
.L_2:
        /*000c*/ 	.byte	0x04, 0x11
        /*000e*/ 	.short	(.L_4 - .L_3)
	.align		4
.L_3:
        /*0010*/ 	.word	index@(_Z12printNumbersPi)
        /*0014*/ 	.word	0x00000008


	//----- nvinfo : EIATTR_REGCOUNT
	.align		4
.L_4:
        /*0018*/ 	.byte	0x04, 0x2f
        /*001a*/ 	.short	(.L_6 - .L_5)
	.align		4
.L_5:
        /*001c*/ 	.word	index@(_Z12printSquaresPi)
        /*0020*/ 	.word	0x00000018


	//----- nvinfo : EIATTR_FRAME_SIZE
	.align		4
.L_6:
        /*0024*/ 	.byte	0x04, 0x11
        /*0026*/ 	.short	(.L_8 - .L_7)
	.align		4
.L_7:
        /*0028*/ 	.word	index@(_Z12printSquaresPi)
        /*002c*/ 	.word	0x00000008


	//----- nvinfo : EIATTR_MIN_STACK_SIZE
	.align		4
.L_8:
        /*0030*/ 	.byte	0x04, 0x12
        /*0032*/ 	.short	(.L_10 - .L_9)
	.align		4
.L_9:
        /*0034*/ 	.word	index@(_Z12printSquaresPi)
        /*0038*/ 	.word	0x00000008


	//----- nvinfo : EIATTR_MIN_STACK_SIZE
	.align		4
.L_10:
        /*003c*/ 	.byte	0x04, 0x12
        /*003e*/ 	.short	(.L_12 - .L_11)
	.align		4
.L_11:
        /*0040*/ 	.word	index@(_Z12printNumbersPi)
        /*0044*/ 	.word	0x00000008
.L_12:


//--------------------- .nv.compat                --------------------------
	.section	.nv.compat,"",@"SHT_CUDA_COMPAT_INFO"
	.align	4
        /*0000*/ 	.byte	0x02, 0x09, 0x00, 0x00, 0x02, 0x02, 0x01, 0x00, 0x02, 0x05, 0x05, 0x00, 0x03, 0x07, 0x01, 0x01
        /*0010*/ 	.byte	0x02, 0x03, 0x00, 0x00, 0x02, 0x06, 0x01, 0x00, 0x04, 0x0b, 0x08, 0x00, 0x09, 0x00, 0x00, 0x00
        /*0020*/ 	.byte	0x00, 0x00, 0x00, 0x00


//--------------------- .nv.info._Z12printSquaresPi --------------------------
	.section	.nv.info._Z12printSquaresPi,"",@"SHT_CUDA_INFO"
	.sectionflags	@""
	.align	4


	//----- nvinfo : EIATTR_CUDA_API_VERSION
	.align		4
        /*0000*/ 	.byte	0x04, 0x37
        /*0002*/ 	.short	(.L_14 - .L_13)
.L_13:
        /*0004*/ 	.word	0x00000082


	//----- nvinfo : EIATTR_KPARAM_INFO
	.align		4
.L_14:
        /*0008*/ 	.byte	0x04, 0x17
        /*000a*/ 	.short	(.L_16 - .L_15)
.L_15:
        /*000c*/ 	.word	0x00000000
        /*0010*/ 	.short	0x0000
        /*0012*/ 	.short	0x0000
        /*0014*/ 	.byte	0x00, 0xf5, 0x21, 0x00


	//----- nvinfo : EIATTR_SPARSE_MMA_MASK
	.align		4
.L_16:
        /*0018*/ 	.byte	0x03, 0x50
        /*001a*/ 	.short	0x0000


	//----- nvinfo : EIATTR_MAXREG_COUNT
	.align		4
        /*001c*/ 	.byte	0x03, 0x1b
        /*001e*/ 	.short	0x00ff


	//----- nvinfo : EIATTR_EXTERNS
	.align		4
        /*0020*/ 	.byte	0x04, 0x0f
        /*0022*/ 	.short	(.L_18 - .L_17)


	//   ....[0]....
	.align		4
.L_17:
        /*0024*/ 	.word	index@(vprintf)


	//----- nvinfo : EIATTR_MERCURY_ISA_VERSION
	.align		4
.L_18:
        /*0028*/ 	.byte	0x03, 0x5f
        /*002a*/ 	.short	0x0101


	//----- nvinfo : EIATTR_INT_WARP_WIDE_INSTR_OFFSETS
	.align		4
        /*002c*/ 	.byte	0x04, 0x31
        /*002e*/ 	.short	(.L_20 - .L_19)


	//   ....[0]....
.L_19:
        /*0030*/ 	.word	0x000001b0


	//   ....[1]....
        /*0034*/ 	.word	0x000001d0


	//----- nvinfo : EIATTR_VRC_CTA_INIT_COUNT
	.align		4
.L_20:
        /*0038*/ 	.byte	0x02, 0x4a
	.zero		1
	.zero		1


	//----- nvinfo : EIATTR_SYSCALL_OFFSETS
	.align		4
        /*003c*/ 	.byte	0x04, 0x46
        /*003e*/ 	.short	(.L_22 - .L_21)


	//   ....[0]....
.L_21:
        /*0040*/ 	.word	0x00000160


	//----- nvinfo : EIATTR_EXIT_INSTR_OFFSETS
	.align		4
.L_22:
        /*0044*/ 	.byte	0x04, 0x1c
        /*0046*/ 	.short	(.L_24 - .L_23)


	//   ....[0]....
.L_23:
        /*0048*/ 	.word	0x00000210


	//----- nvinfo : EIATTR_CRS_STACK_SIZE
	.align		4
.L_24:
        /*004c*/ 	.byte	0x04, 0x1e
        /*004e*/ 	.short	(.L_26 - .L_25)
.L_25:
        /*0050*/ 	.word	0x00000000


	//----- nvinfo : EIATTR_CBANK_PARAM_SIZE
	.align		4
.L_26:
        /*0054*/ 	.byte	0x03, 0x19
        /*0056*/ 	.short	0x0008


	//----- nvinfo : EIATTR_PARAM_CBANK
	.align		4
        /*0058*/ 	.byte	0x04, 0x0a
        /*005a*/ 	.short	(.L_28 - .L_27)
	.align		4
.L_27:
        /*005c*/ 	.word	index@(.nv.constant0._Z12printSquaresPi)
        /*0060*/ 	.short	0x0380
        /*0062*/ 	.short	0x0008


	//----- nvinfo : EIATTR_SW_WAR
	.align		4
.L_28:
        /*0064*/ 	.byte	0x04, 0x36
        /*0066*/ 	.short	(.L_30 - .L_29)
.L_29:
        /*0068*/ 	.word	0x00000008
.L_30:


//--------------------- .nv.info._Z12printNumbersPi --------------------------
	.section	.nv.info._Z12printNumbersPi,"",@"SHT_CUDA_INFO"
	.sectionflags	@""
	.align	4


	//----- nvinfo : EIATTR_CUDA_API_VERSION
	.align		4
        /*0000*/ 	.byte	0x04, 0x37
        /*0002*/ 	.short	(.L_32 - .L_31)
.L_31:
        /*0004*/ 	.word	0x00000082


	//----- nvinfo : EIATTR_KPARAM_INFO
	.align		4
.L_32:
        /*0008*/ 	.byte	0x04, 0x17
        /*000a*/ 	.short	(.L_34 - .L_33)
.L_33:
        /*000c*/ 	.word	0x00000000
        /*0010*/ 	.short	0x0000
        /*0012*/ 	.short	0x0000
        /*0014*/ 	.byte	0x00, 0xf5, 0x21, 0x00


	//----- nvinfo : EIATTR_SPARSE_MMA_MASK
	.align		4
.L_34:
        /*0018*/ 	.byte	0x03, 0x50
        /*001a*/ 	.short	0x0000


	//----- nvinfo : EIATTR_MAXREG_COUNT
	.align		4
        /*001c*/ 	.byte	0x03, 0x1b
        /*001e*/ 	.short	0x00ff


	//----- nvinfo : EIATTR_EXTERNS
	.align		4
        /*0020*/ 	.byte	0x04, 0x0f
        /*0022*/ 	.short	(.L_36 - .L_35)


	//   ....[0]....
	.align		4
.L_35:
        /*0024*/ 	.word	index@(vprintf)


	//----- nvinfo : EIATTR_MERCURY_ISA_VERSION
	.align		4
.L_36:
        /*0028*/ 	.byte	0x03, 0x5f
        /*002a*/ 	.short	0x0101


	//----- nvinfo : EIATTR_INT_WARP_WIDE_INSTR_OFFSETS
	.align		4
        /*002c*/ 	.byte	0x04, 0x31
        /*002e*/ 	.short	(.L_38 - .L_37)


	//   ....[0]....
.L_37:
        /*0030*/ 	.word	0x00000170


	//   ....[1]....
        /*0034*/ 	.word	0x00000180


	//----- nvinfo : EIATTR_VRC_CTA_INIT_COUNT
	.align		4
.L_38:
        /*0038*/ 	.byte	0x02, 0x4a
	.zero		1
	.zero		1


	//----- nvinfo : EIATTR_SYSCALL_OFFSETS
	.align		4
        /*003c*/ 	.byte	0x04, 0x46
        /*003e*/ 	.short	(.L_40 - .L_39)


	//   ....[0]....
.L_39:
        /*0040*/ 	.word	0x00000140


	//----- nvinfo : EIATTR_EXIT_INSTR_OFFSETS
	.align		4
.L_40:
        /*0044*/ 	.byte	0x04, 0x1c
        /*0046*/ 	.short	(.L_42 - .L_41)


	//   ....[0]....
.L_41:
        /*0048*/ 	.word	0x000000b0


	//   ....[1]....
        /*004c*/ 	.word	0x000001d0


	//----- nvinfo : EIATTR_CRS_STACK_SIZE
	.align		4
.L_42:
        /*0050*/ 	.byte	0x04, 0x1e
        /*0052*/ 	.short	(.L_44 - .L_43)
.L_43:
        /*0054*/ 	.word	0x00000000


	//----- nvinfo : EIATTR_CBANK_PARAM_SIZE
	.align		4
.L_44:
        /*0058*/ 	.byte	0x03, 0x19
        /*005a*/ 	.short	0x0008


	//----- nvinfo : EIATTR_PARAM_CBANK
	.align		4
        /*005c*/ 	.byte	0x04, 0x0a
        /*005e*/ 	.short	(.L_46 - .L_45)
	.align		4
.L_45:
        /*0060*/ 	.word	index@(.nv.constant0._Z12printNumbersPi)
        /*0064*/ 	.short	0x0380
        /*0066*/ 	.short	0x0008


	//----- nvinfo : EIATTR_SW_WAR
	.align		4
.L_46:
        /*0068*/ 	.byte	0x04, 0x36
        /*006a*/ 	.short	(.L_48 - .L_47)
.L_47:
        /*006c*/ 	.word	0x00000008
.L_48:


//--------------------- .nv.callgraph             --------------------------
	.section	.nv.callgraph,"",@"SHT_CUDA_CALLGRAPH"
	.align	4
	.sectionentsize	8
	.align		4
        /*0000*/ 	.word	0x00000000
	.align		4
        /*0004*/ 	.word	0xffffffff
	.align		4
        /*0008*/ 	.word	index@(_Z12printSquaresPi)
	.align		4
        /*000c*/ 	.word	index@(vprintf)
	.align		4
        /*0010*/ 	.word	index@(_Z12printNumbersPi)
	.align		4
        /*0014*/ 	.word	index@(vprintf)
	.align		4
        /*0018*/ 	.word	0x00000000
	.align		4
        /*001c*/ 	.word	0xfffffffe
	.align		4
        /*0020*/ 	.word	0x00000000
	.align		4
        /*0024*/ 	.word	0xfffffffd
	.align		4
        /*0028*/ 	.word	0x00000000
	.align		4
        /*002c*/ 	.word	0xfffffffc


//--------------------- .nv.constant4             --------------------------
	.section	.nv.constant4,"a",@progbits
	.align	8
	.align		8
.nv.constant4:
        /*0000*/ 	.dword	vprintf
	.align		8
        /*0008*/ 	.dword	$str


//--------------------- .text._Z12printSquaresPi  --------------------------
	.section	.text._Z12printSquaresPi,"ax",@progbits
	.align	128
        .global         _Z12printSquaresPi
        .type           _Z12printSquaresPi,@function
        .size           _Z12printSquaresPi,(.L_x_5 - _Z12printSquaresPi)
        .other          _Z12printSquaresPi,@"STO_CUDA_ENTRY STV_DEFAULT"
_Z12printSquaresPi:
.text._Z12printSquaresPi:
[----:B------:R-:W0:Y:S01]  /*0000*/  LDC R1, c[0x0][0x37c] ;  /* 0x0000df00ff017b82 */ /* 0x000e220000000800 */
[----:B------:R-:W1:Y:S01]  /*0010*/  S2R R3, SR_TID.X ;  /* 0x0000000000037919 */ /* 0x000e620000002100 */
[----:B------:R-:W2:Y:S06]  /*0020*/  LDCU UR5, c[0x0][0x2fc] ;  /* 0x00005f80ff0577ac */ /* 0x000eac0008000800 */
[----:B------:R-:W1:Y:S01]  /*0030*/  S2UR UR6, SR_CTAID.X ;  /* 0x00000000000679c3 */ /* 0x000e620000002500 */
[----:B0-----:R-:W-:Y:S01]  /*0040*/  VIADD R1, R1, 0xfffffff8 ;  /* 0xfffffff801017836 */ /* 0x001fe20000000000 */
[----:B------:R-:W-:Y:S01]  /*0050*/  BSSY.RECONVERGENT B6, `(.L_x_0) ;  /* 0x0000012000067945 */ /* 0x000fe20003800200 */
[----:B------:R-:W0:Y:S01]  /*0060*/  LDCU UR4, c[0x0][0x2f8] ;  /* 0x00005f00ff0477ac */ /* 0x000e220008000800 */
[----:B------:R-:W3:Y:S04]  /*0070*/  LDCU.64 UR36, c[0x0][0x358] ;  /* 0x00006b00ff2477ac */ /* 0x000ee80008000a00 */
[----:B------:R-:W1:Y:S01]  /*0080*/  LDC R16, c[0x0][0x360] ;  /* 0x0000d800ff107b82 */ /* 0x000e620000000800 */
[----:B0-----:R-:W-:-:S05]  /*0090*/  IADD3 R6, P1, PT, R1, UR4, RZ ;  /* 0x0000000401067c10 */ /* 0x001fca000ff3e0ff */
[----:B--2---:R-:W-:Y:S02]  /*00a0*/  IMAD.X R7, RZ, RZ, UR5, P1 ;  /* 0x00000005ff077e24 */ /* 0x004fe400088e06ff */
[----:B-1----:R-:W-:-:S05]  /*00b0*/  IMAD R16, R16, UR6, R3 ;  /* 0x0000000610107c24 */ /* 0x002fca000f8e0203 */
[----:B------:R-:W-:-:S13]  /*00c0*/  ISETP.GT.AND P0, PT, R16, 0x63, PT ;  /* 0x000000631000780c */ /* 0x000fda0003f04270 */
[----:B---3--:R-:W-:Y:S05]  /*00d0*/  @P0 BRA `(.L_x_1) ;  /* 0x0000000000240947 */ /* 0x008fea0003800000 */
[----:B------:R-:W-:Y:S01]  /*00e0*/  MOV R2, 0x0 ;  /* 0x0000000000027802 */ /* 0x000fe20000000f00 */
[----:B------:R-:W-:Y:S01]  /*00f0*/  IMAD R0, R16, R16, RZ ;  /* 0x0000001010007224 */ /* 0x000fe200078e02ff */
[----:B------:R-:W0:Y:S04]  /*0100*/  LDCU.64 UR4, c[0x4][0x8] ;  /* 0x01000100ff0477ac */ /* 0x000e280008000a00 */
[----:B------:R1:W-:Y:S01]  /*0110*/  STL [R1], R0 ;  /* 0x0000000001007387 */ /* 0x0003e20000100800 */
[----:B------:R-:W2:Y:S01]  /*0120*/  LDC.64 R2, c[0x4][R2] ;  /* 0x0100000002027b82 */ /* 0x000ea20000000a00 */
[----:B0-----:R-:W-:Y:S01]  /*0130*/  MOV R4, UR4 ;  /* 0x0000000400047c02 */ /* 0x001fe20008000f00 */
[----:B-1----:R-:W-:-:S07]  /*0140*/  IMAD.U32 R5, RZ, RZ, UR5 ;  /* 0x00000005ff057e24 */ /* 0x002fce000f8e00ff */
[----:B------:R-:W-:-:S07]  /*0150*/  LEPC R20, `(.L_x_1) ;  /* 0x000000001014794e */ /* 0x000fce0000000000 */
[----:B--2---:R-:W-:Y:S05]  /*0160*/  CALL.ABS.NOINC R2 ;  /* 0x0000000002007343 */ /* 0x004fea0003c00000 */
.L_x_1:
[----:B------:R-:W-:Y:S05]  /*0170*/  BSYNC.RECONVERGENT B6 ;  /* 0x0000000000067941 */ /* 0x000fea0003800200 */
.L_x_0:
[----:B------:R-:W0:Y:S01]  /*0180*/  S2R R0, SR_LANEID ;  /* 0x0000000000007919 */ /* 0x000e220000000000 */
[----:B------:R-:W1:Y:S01]  /*0190*/  LDC.64 R2, c[0x0][0x380] ;  /* 0x0000e000ff027b82 */ /* 0x000e620000000a00 */
[----:B------:R-:W-:Y:S01]  /*01a0*/  IMAD R16, R16, R16, RZ ;  /* 0x0000001010107224 */ /* 0x000fe200078e02ff */
[----:B------:R-:W-:Y:S02]  /*01b0*/  VOTEU.ANY UR4, UPT, PT ;  /* 0x0000000000047886 */ /* 0x000fe400038e0100 */
[----:B------:R-:W-:Y:S02]  /*01c0*/  UFLO.U32 UR4, UR4 ;  /* 0x00000004000472bd */ /* 0x000fe400080e0000 */
[----:B------:R-:W-:-:S13]  /*01d0*/  CREDUX.MAX.S32 UR5, R16 ;  /* 0x00000000100572cc */ /* 0x000fda0000000200 */
[----:B------:R-:W-:Y:S02]  /*01e0*/  MOV R5, UR5 ;  /* 0x0000000500057c02 */ /* 0x000fe40008000f00 */
[----:B0-----:R-:W-:-:S13]  /*01f0*/  ISETP.EQ.U32.AND P0, PT, R0, UR4, PT ;  /* 0x0000000400007c0c */ /* 0x001fda000bf02070 */
[----:B-1----:R-:W-:Y:S01]  /*0200*/  @P0 REDG.E.MAX.S32.STRONG.GPU desc[UR36][R2.64], R5 ;  /* 0x000000050200098e */ /* 0x002fe2000d12e324 */
[----:B------:R-:W-:Y:S05]  /*0210*/  EXIT ;  /* 0x000000000000794d */ /* 0x000fea0003800000 */
.L_x_2:
[----:B------:R-:W-:-:S00]  /*0220*/  BRA `(.L_x_2) ;  /* 0xfffffffc00fc7947 */ /* 0x000fc0000383ffff */
[----:B------:R-:W-:-:S00]  /*0230*/  NOP ;  /* 0x0000000000007918 */ /* 0x000fc00000000000 */
        /* <DEDUP_REMOVED lines=12> */
.L_x_5:


//--------------------- .text._Z12printNumbersPi  --------------------------
	.section	.text._Z12printNumbersPi,"ax",@progbits
	.align	128
        .global         _Z12printNumbersPi
        .type           _Z12printNumbersPi,@function
        .size           _Z12printNumbersPi,(.L_x_6 - _Z12printNumbersPi)
        .other          _Z12printNumbersPi,@"STO_CUDA_ENTRY STV_DEFAULT"
_Z12printNumbersPi:
.text._Z12printNumbersPi:
[----:B------:R-:W0:Y:S01]  /*0000*/  LDC R1, c[0x0][0x37c] ;  /* 0x0000df00ff017b82 */ /* 0x000e220000000800 */
[----:B------:R-:W1:Y:S01]  /*0010*/  S2R R3, SR_TID.X ;  /* 0x0000000000037919 */ /* 0x000e620000002100 */
[----:B------:R-:W2:Y:S06]  /*0020*/  LDCU UR5, c[0x0][0x2fc] ;  /* 0x00005f80ff0577ac */ /* 0x000eac0008000800 */
[----:B------:R-:W1:Y:S01]  /*0030*/  S2UR UR6, SR_CTAID.X ;  /* 0x00000000000679c3 */ /* 0x000e620000002500 */
[----:B0-----:R-:W-:Y:S01]  /*0040*/  VIADD R1, R1, 0xfffffff8 ;  /* 0xfffffff801017836 */ /* 0x001fe20000000000 */
[----:B------:R-:W0:Y:S06]  /*0050*/  LDCU UR4, c[0x0][0x2f8] ;  /* 0x00005f00ff0477ac */ /* 0x000e2c0008000800 */
[----:B------:R-:W1:Y:S01]  /*0060*/  LDC R2, c[0x0][0x360] ;  /* 0x0000d800ff027b82 */ /* 0x000e620000000800 */
[----:B0-----:R-:W-:-:S05]  /*0070*/  IADD3 R6, P1, PT, R1, UR4, RZ ;  /* 0x0000000401067c10 */ /* 0x001fca000ff3e0ff */
[----:B--2---:R-:W-:Y:S02]  /*0080*/  IMAD.X R7, RZ, RZ, UR5, P1 ;  /* 0x00000005ff077e24 */ /* 0x004fe400088e06ff */
[----:B-1----:R-:W-:-:S05]  /*0090*/  IMAD R2, R2, UR6, R3 ;  /* 0x0000000602027c24 */ /* 0x002fca000f8e0203 */
[----:B------:R-:W-:-:S13]  /*00a0*/  ISETP.GT.AND P0, PT, R2, 0x63, PT ;  /* 0x000000630200780c */ /* 0x000fda0003f04270 */
[----:B------:R-:W-:Y:S05]  /*00b0*/  @P0 EXIT ;  /* 0x000000000000094d */ /* 0x000fea0003800000 */
[----:B------:R-:W-:Y:S01]  /*00c0*/  MOV R0, 0x0 ;  /* 0x0000000000007802 */ /* 0x000fe20000000f00 */
[----:B------:R0:W-:Y:S01]  /*00d0*/  STL [R1], R2 ;  /* 0x0000000201007387 */ /* 0x0001e20000100800 */
[----:B------:R-:W1:Y:S02]  /*00e0*/  LDCU.64 UR4, c[0x4][0x8] ;  /* 0x01000100ff0477ac */ /* 0x000e640008000a00 */
[----:B------:R0:W2:Y:S01]  /*00f0*/  LDC.64 R8, c[0x4][R0] ;  /* 0x0100000000087b82 */ /* 0x0000a20000000a00 */
[----:B------:R-:W3:Y:S01]  /*0100*/  LDCU.64 UR36, c[0x0][0x358] ;  /* 0x00006b00ff2477ac */ /* 0x000ee20008000a00 */
[----:B-1----:R-:W-:Y:S02]  /*0110*/  IMAD.U32 R4, RZ, RZ, UR4 ;  /* 0x00000004ff047e24 */ /* 0x002fe4000f8e00ff */
[----:B0-----:R-:W-:-:S07]  /*0120*/  IMAD.U32 R5, RZ, RZ, UR5 ;  /* 0x00000005ff057e24 */ /* 0x001fce000f8e00ff */
[----:B------:R-:W-:-:S07]  /*0130*/  LEPC R20, `(.L_x_3) ;  /* 0x000000001014794e */ /* 0x000fce0000000000 */
[----:B--23--:R-:W-:Y:S05]  /*0140*/  CALL.ABS.NOINC R8 ;  /* 0x0000000008007343 */ /* 0x00cfea0003c00000 */
.L_x_3:
[----:B------:R-:W0:Y:S01]  /*0150*/  S2R R0, SR_LANEID ;  /* 0x0000000000007919 */ /* 0x000e220000000000 */
[----:B------:R-:W1:Y:S01]  /*0160*/  LDC.64 R4, c[0x0][0x380] ;  /* 0x0000e000ff047b82 */ /* 0x000e620000000a00 */
[----:B------:R-:W-:Y:S01]  /*0170*/  VOTEU.ANY UR4, UPT, PT ;  /* 0x0000000000047886 */ /* 0x000fe200038e0100 */
[----:B------:R-:W-:Y:S01]  /*0180*/  CREDUX.MAX.S32 UR5, R2 ;  /* 0x00000000020572cc */ /* 0x000fe20000000200 */
[----:B------:R-:W-:-:S12]  /*0190*/  UFLO.U32 UR4, UR4 ;  /* 0x00000004000472bd */ /* 0x000fd800080e0000 */
[----:B------:R-:W-:Y:S01]  /*01a0*/  IMAD.U32 R3, RZ, RZ, UR5 ;  /* 0x00000005ff037e24 */ /* 0x000fe2000f8e00ff */
[----:B0-----:R-:W-:-:S13]  /*01b0*/  ISETP.EQ.U32.AND P0, PT, R0, UR4, PT ;  /* 0x0000000400007c0c */ /* 0x001fda000bf02070 */
[----:B-1----:R-:W-:Y:S01]  /*01c0*/  @P0 REDG.E.MAX.S32.STRONG.GPU desc[UR36][R4.64], R3 ;  /* 0x000000030400098e */ /* 0x002fe2000d12e324 */
[----:B------:R-:W-:Y:S05]  /*01d0*/  EXIT ;  /* 0x000000000000794d */ /* 0x000fea0003800000 */
.L_x_4:
        /* <DEDUP_REMOVED lines=10> */
.L_x_6:


//--------------------- .nv.global.init           --------------------------
	.section	.nv.global.init,"aw",@progbits
.nv.global.init:
	.type		$str,@object
	.size		$str,(.L_0 - $str)
$str:
        /*0000*/ 	.byte	0x25, 0x64, 0x0a, 0x00
.L_0:


//--------------------- .nv.shared.reserved.0     --------------------------
	.section	.nv.shared.reserved.0,"aw",@nobits
	.weak		__nv_reservedSMEM_offset_0_alias
	.size		__nv_reservedSMEM_offset_0_alias, 0, 64
	.other		__nv_reservedSMEM_offset_0_alias,@"STO_CUDA_RESERVED_SHARED STV_DEFAULT"
__nv_reservedSMEM_offset_0_alias:
	.zero		0
	.zero		64


//--------------------- .nv.constant0._Z12printSquaresPi --------------------------
	.section	.nv.constant0._Z12printSquaresPi,"a",@progbits
	.sectionflags	@""
	.align	4
.nv.constant0._Z12printSquaresPi:
	.zero		904


//--------------------- .nv.constant0._Z12printNumbersPi --------------------------
	.section	.nv.constant0._Z12printNumbersPi,"a",@progbits
	.sectionflags	@""
	.align	4
.nv.constant0._Z12printNumbersPi:
	.zero		904


//--------------------- SYMBOLS --------------------------

	.type		.nv.reservedSmem.offset0,@object
	.size		.nv.reservedSmem.offset0,0x4
	.type		vprintf,@function
